//
// Generated by NVIDIA NVVM Compiler
//
// Compiler Build ID: CL-36424714
// Cuda compilation tools, release 13.0, V13.0.88
// Based on NVVM 20.0.0
//

.version 9.0
.target sm_100
.address_size 64

	// .globl	_Z6renderPfii

.visible .entry _Z6renderPfii(
	.param .u64 .ptr .align 1 _Z6renderPfii_param_0,
	.param .u32 _Z6renderPfii_param_1,
	.param .u32 _Z6renderPfii_param_2
)
{
	.reg .pred 	%p<4>;
	.reg .b32 	%r<19>;
	.reg .b32 	%f<7>;
	.reg .b64 	%rd<5>;

	ld.param.u64 	%rd1, [_Z6renderPfii_param_0];
	ld.param.u32 	%r3, [_Z6renderPfii_param_1];
	ld.param.u32 	%r5, [_Z6renderPfii_param_2];
	mov.u32 	%r6, %tid.x;
	mov.u32 	%r7, %ctaid.x;
	mov.u32 	%r8, %ntid.x;
	mad.lo.s32 	%r1, %r7, %r8, %r6;
	mov.u32 	%r9, %tid.y;
	mov.u32 	%r10, %ctaid.y;
	mov.u32 	%r11, %ntid.y;
	mad.lo.s32 	%r12, %r10, %r11, %r9;
	setp.ge.s32 	%p1, %r1, %r3;
	setp.ge.s32 	%p2, %r12, %r5;
	or.pred  	%p3, %p1, %p2;
	@%p3 bra 	$L__BB0_2;
	cvta.to.global.u64 	%rd2, %rd1;
	mul.lo.s32 	%r13, %r12, %r3;
	shl.b32 	%r14, %r13, 2;
	shl.b32 	%r15, %r1, 2;
	add.s32 	%r16, %r14, %r15;
	cvt.rn.f32.s32 	%f1, %r1;
	cvt.rn.f32.s32 	%f2, %r3;
	div.rn.f32 	%f3, %f1, %f2;
	mul.wide.s32 	%rd3, %r16, 4;
	add.s64 	%rd4, %rd2, %rd3;
	st.global.f32 	[%rd4], %f3;
	cvt.rn.f32.u32 	%f4, %r12;
	cvt.rn.f32.u32 	%f5, %r5;
	div.rn.f32 	%f6, %f4, %f5;
	st.global.f32 	[%rd4+4], %f6;
	mov.b32 	%r17, 1045220557;
	st.global.u32 	[%rd4+8], %r17;
	mov.b32 	%r18, 1065353216;
	st.global.u32 	[%rd4+12], %r18;
$L__BB0_2:
	ret;

}


// ===== COMPILED SASS (sm_100) =====

	.target	sm_100

	.elftype	@"ET_EXEC"


//--------------------- .note.nv.tkinfo           --------------------------
	.section	.note.nv.tkinfo,"",@"SHT_NOTE"
	.sectionflags	@"SHF_NOTE_NV_TKINFO"
	.tkinfo
        /*0018*/ 	.word	0x00000002
        /*0030*/ 	.string	""
        /*0030*/ 	.string	"ptxas"
        /*0030*/ 	.string	"Cuda compilation tools, release 13.0, V13.0.88"
        /*0030*/ 	.string	"Build cuda_13.0.r13.0/compiler.36424714_0"
        /*0030*/ 	.string	"-arch sm_100 -m 64 "



//--------------------- .note.nv.cuinfo           --------------------------
	.section	.note.nv.cuinfo,"",@"SHT_NOTE"
	.sectionflags	@"SHF_NOTE_NV_CUINFO"
        /*0018*/ 	.short	0x0002
        /*001a*/ 	.short	0x0064
        /*001c*/ 	.short	0x0082
	.zero		2


//--------------------- .nv.info                  --------------------------
	.section	.nv.info,"",@"SHT_CUDA_INFO"
	.align	4


	//----- nvinfo : EIATTR_REGCOUNT
	.align		4
        /*0000*/ 	.byte	0x04, 0x2f
        /*0002*/ 	.short	(.L_1 - .L_0)
	.align		4
.L_0:
        /*0004*/ 	.word	index@(_Z6renderPfii)
        /*0008*/ 	.word	0x00000011


	//----- nvinfo : EIATTR_FRAME_SIZE
	.align		4
.L_1:
        /*000c*/ 	.byte	0x04, 0x11
        /*000e*/ 	.short	(.L_3 - .L_2)
	.align		4
.L_2:
        /*0010*/ 	.word	index@($__internal_0_$__cuda_sm3x_div_rn_noftz_f32_slowpath)
        /*0014*/ 	.word	0x00000000


	//----- nvinfo : EIATTR_FRAME_SIZE
	.align		4
.L_3:
        /*0018*/ 	.byte	0x04, 0x11
        /*001a*/ 	.short	(.L_5 - .L_4)
	.align		4
.L_4:
        /*001c*/ 	.word	index@(_Z6renderPfii)
        /*0020*/ 	.word	0x00000000


	//----- nvinfo : EIATTR_MIN_STACK_SIZE
	.align		4
.L_5:
        /*0024*/ 	.byte	0x04, 0x12
        /*0026*/ 	.short	(.L_7 - .L_6)
	.align		4
.L_6:
        /*0028*/ 	.word	index@(_Z6renderPfii)
        /*002c*/ 	.word	0x00000000
.L_7:


//--------------------- .nv.compat                --------------------------
	.section	.nv.compat,"",@"SHT_CUDA_COMPAT_INFO"
	.align	4
        /*0000*/ 	.byte	0x02, 0x09, 0x00, 0x00, 0x02, 0x02, 0x01, 0x00, 0x02, 0x05, 0x05, 0x00, 0x03, 0x07, 0x01, 0x01
        /*0010*/ 	.byte	0x02, 0x03, 0x00, 0x00, 0x02, 0x06, 0x01, 0x00, 0x04, 0x0b, 0x08, 0x00, 0x01, 0x00, 0x00, 0x00
        /*0020*/ 	.byte	0x00, 0x00, 0x00, 0x00


//--------------------- .nv.info._Z6renderPfii    --------------------------
	.section	.nv.info._Z6renderPfii,"",@"SHT_CUDA_INFO"
	.sectionflags	@""
	.align	4


	//----- nvinfo : EIATTR_CUDA_API_VERSION
	.align		4
        /*0000*/ 	.byte	0x04, 0x37
        /*0002*/ 	.short	(.L_9 - .L_8)
.L_8:
        /*0004*/ 	.word	0x00000082


	//----- nvinfo : EIATTR_KPARAM_INFO
	.align		4
.L_9:
        /*0008*/ 	.byte	0x04, 0x17
        /*000a*/ 	.short	(.L_11 - .L_10)
.L_10:
        /*000c*/ 	.word	0x00000000
        /*0010*/ 	.short	0x0002
        /*0012*/ 	.short	0x000c
        /*0014*/ 	.byte	0x00, 0xf0, 0x11, 0x00


	//----- nvinfo : EIATTR_KPARAM_INFO
	.align		4
.L_11:
        /*0018*/ 	.byte	0x04, 0x17
        /*001a*/ 	.short	(.L_13 - .L_12)
.L_12:
        /*001c*/ 	.word	0x00000000
        /*0020*/ 	.short	0x0001
        /*0022*/ 	.short	0x0008
        /*0024*/ 	.byte	0x00, 0xf0, 0x11, 0x00


	//----- nvinfo : EIATTR_KPARAM_INFO
	.align		4
.L_13:
        /*0028*/ 	.byte	0x04, 0x17
        /*002a*/ 	.short	(.L_15 - .L_14)
.L_14:
        /*002c*/ 	.word	0x00000000
        /*0030*/ 	.short	0x0000
        /*0032*/ 	.short	0x0000
        /*0034*/ 	.byte	0x00, 0xf5, 0x21, 0x00


	//----- nvinfo : EIATTR_SPARSE_MMA_MASK
	.align		4
.L_15:
        /*0038*/ 	.byte	0x03, 0x50
        /*003a*/ 	.short	0x0000


	//----- nvinfo : EIATTR_MAXREG_COUNT
	.align		4
        /*003c*/ 	.byte	0x03, 0x1b
        /*003e*/ 	.short	0x00ff


	//----- nvinfo : EIATTR_MERCURY_ISA_VERSION
	.align		4
        /*0040*/ 	.byte	0x03, 0x5f
        /*0042*/ 	.short	0x0101


	//----- nvinfo : EIATTR_VRC_CTA_INIT_COUNT
	.align		4
        /*0044*/ 	.byte	0x02, 0x4a
	.zero		1
	.zero		1


	//----- nvinfo : EIATTR_EXIT_INSTR_OFFSETS
	.align		4
        /*0048*/ 	.byte	0x04, 0x1c
        /*004a*/ 	.short	(.L_17 - .L_16)


	//   ....[0]....
.L_16:
        /*004c*/ 	.word	0x000000c0


	//   ....[1]....
        /*0050*/ 	.word	0x00000390


	//----- nvinfo : EIATTR_CRS_STACK_SIZE
	.align		4
.L_17:
        /*0054*/ 	.byte	0x04, 0x1e
        /*0056*/ 	.short	(.L_19 - .L_18)
.L_18:
        /*0058*/ 	.word	0x00000000


	//----- nvinfo : EIATTR_CBANK_PARAM_SIZE
	.align		4
.L_19:
        /*005c*/ 	.byte	0x03, 0x19
        /*005e*/ 	.short	0x0010


	//----- nvinfo : EIATTR_PARAM_CBANK
	.align		4
        /*0060*/ 	.byte	0x04, 0x0a
        /*0062*/ 	.short	(.L_21 - .L_20)
	.align		4
.L_20:
        /*0064*/ 	.word	index@(.nv.constant0._Z6renderPfii)
        /*0068*/ 	.short	0x0380
        /*006a*/ 	.short	0x0010


	//----- nvinfo : EIATTR_SW_WAR
	.align		4
.L_21:
        /*006c*/ 	.byte	0x04, 0x36
        /*006e*/ 	.short	(.L_23 - .L_22)
.L_22:
        /*0070*/ 	.word	0x00000008
.L_23:


//--------------------- .nv.callgraph             --------------------------
	.section	.nv.callgraph,"",@"SHT_CUDA_CALLGRAPH"
	.align	4
	.sectionentsize	8
	.align		4
        /*0000*/ 	.word	0x00000000
	.align		4
        /*0004*/ 	.word	0xffffffff
	.align		4
        /*0008*/ 	.word	0x00000000
	.align		4
        /*000c*/ 	.word	0xfffffffe
	.align		4
        /*0010*/ 	.word	0x00000000
	.align		4
        /*0014*/ 	.word	0xfffffffd
	.align		4
        /*0018*/ 	.word	0x00000000
	.align		4
        /*001c*/ 	.word	0xfffffffc


//--------------------- .text._Z6renderPfii       --------------------------
	.section	.text._Z6renderPfii,"ax",@progbits
	.align	128
        .global         _Z6renderPfii
        .type           _Z6renderPfii,@function
        .size           _Z6renderPfii,(.L_x_16 - _Z6renderPfii)
        .other          _Z6renderPfii,@"STO_CUDA_ENTRY STV_DEFAULT"
_Z6renderPfii:
.text._Z6renderPfii:
[----:B------:R-:W-:Y:S01]  /*0000*/  LDC R1, c[0x0][0x37c] ;  /* 0x0000df00ff017b82 */ /* 0x000fe20000000800 */
[----:B------:R-:W0:Y:S07]  /*0010*/  S2R R2, SR_TID.Y ;  /* 0x0000000000027919 */ /* 0x000e2e0000002200 */
[----:B------:R-:W1:Y:S01]  /*0020*/  LDC R0, c[0x0][0x360] ;  /* 0x0000d800ff007b82 */ /* 0x000e620000000800 */
[----:B------:R-:W2:Y:S01]  /*0030*/  LDCU.64 UR6, c[0x0][0x388] ;  /* 0x00007100ff0677ac */ /* 0x000ea20008000a00 */
[----:B------:R-:W1:Y:S06]  /*0040*/  S2R R3, SR_TID.X ;  /* 0x0000000000037919 */ /* 0x000e6c0000002100 */
[----:B------:R-:W0:Y:S08]  /*0050*/  S2UR UR5, SR_CTAID.Y ;  /* 0x00000000000579c3 */ /* 0x000e300000002600 */
[----:B------:R-:W0:Y:S08]  /*0060*/  LDC R5, c[0x0][0x364] ;  /* 0x0000d900ff057b82 */ /* 0x000e300000000800 */
[----:B------:R-:W1:Y:S01]  /*0070*/  S2UR UR4, SR_CTAID.X ;  /* 0x00000000000479c3 */ /* 0x000e620000002500 */
[----:B0-----:R-:W-:-:S05]  /*0080*/  IMAD R2, R5, UR5, R2 ;  /* 0x0000000505027c24 */ /* 0x001fca000f8e0202 */
[----:B--2---:R-:W-:Y:S01]  /*0090*/  ISETP.GE.AND P0, PT, R2, UR7, PT ;  /* 0x0000000702007c0c */ /* 0x004fe2000bf06270 */
[----:B-1----:R-:W-:-:S05]  /*00a0*/  IMAD R3, R0, UR4, R3 ;  /* 0x0000000400037c24 */ /* 0x002fca000f8e0203 */
[----:B------:R-:W-:-:S13]  /*00b0*/  ISETP.GE.OR P0, PT, R3, UR6, P0 ;  /* 0x0000000603007c0c */ /* 0x000fda0008706670 */
[----:B------:R-:W-:Y:S05]  /*00c0*/  @P0 EXIT ;  /* 0x000000000000094d */ /* 0x000fea0003800000 */
[----:B------:R-:W-:Y:S01]  /*00d0*/  I2FP.F32.S32 R5, UR6 ;  /* 0x0000000600057c45 */ /* 0x000fe20008201400 */
[----:B------:R-:W-:Y:S01]  /*00e0*/  IMAD R6, R2, UR6, R3 ;  /* 0x0000000602067c24 */ /* 0x000fe2000f8e0203 */
[----:B------:R-:W-:Y:S01]  /*00f0*/  I2FP.F32.S32 R0, R3 ;  /* 0x0000000300007245 */ /* 0x000fe20000201400 */
[----:B------:R-:W0:Y:S01]  /*0100*/  LDCU.64 UR4, c[0x0][0x358] ;  /* 0x00006b00ff0477ac */ /* 0x000e220008000a00 */
[----:B------:R-:W1:Y:S01]  /*0110*/  MUFU.RCP R4, R5 ;  /* 0x0000000500047308 */ /* 0x000e620000001000 */
[----:B------:R-:W-:Y:S07]  /*0120*/  BSSY.RECONVERGENT B0, `(.L_x_0) ;  /* 0x000000d000007945 */ /* 0x000fee0003800200 */
[----:B------:R-:W2:Y:S01]  /*0130*/  FCHK P0, R0, R5 ;  /* 0x0000000500007302 */ /* 0x000ea20000000000 */
[----:B-1----:R-:W-:-:S04]  /*0140*/  FFMA R7, -R5, R4, 1 ;  /* 0x3f80000005077423 */ /* 0x002fc80000000104 */
[----:B------:R-:W-:-:S04]  /*0150*/  FFMA R7, R4, R7, R4 ;  /* 0x0000000704077223 */ /* 0x000fc80000000004 */
[----:B------:R-:W-:-:S04]  /*0160*/  FFMA R4, R0, R7, RZ ;  /* 0x0000000700047223 */ /* 0x000fc800000000ff */
[----:B------:R-:W-:-:S04]  /*0170*/  FFMA R3, -R5, R4, R0 ;  /* 0x0000000405037223 */ /* 0x000fc80000000100 */
[----:B------:R-:W-:Y:S01]  /*0180*/  FFMA R3, R7, R3, R4 ;  /* 0x0000000307037223 */ /* 0x000fe20000000004 */
[----:B------:R-:W-:Y:S01]  /*0190*/  IMAD.SHL.U32 R4, R6, 0x4, RZ ;  /* 0x0000000406047824 */ /* 0x000fe200078e00ff */
[----:B0-2---:R-:W-:Y:S06]  /*01a0*/  @!P0 BRA `(.L_x_1) ;  /* 0x0000000000108947 */ /* 0x005fec0003800000 */
[----:B------:R-:W-:Y:S01]  /*01b0*/  IMAD.MOV.U32 R3, RZ, RZ, R5 ;  /* 0x000000ffff037224 */ /* 0x000fe200078e0005 */
[----:B------:R-:W-:-:S07]  /*01c0*/  MOV R6, 0x1e0 ;  /* 0x000001e000067802 */ /* 0x000fce0000000f00 */
[----:B------:R-:W-:Y:S05]  /*01d0*/  CALL.REL.NOINC `($__internal_0_$__cuda_sm3x_div_rn_noftz_f32_slowpath) ;  /* 0x0000000000707944 */ /* 0x000fea0003c00000 */
[----:B------:R-:W-:-:S07]  /*01e0*/  IMAD.MOV.U32 R3, RZ, RZ, R0 ;  /* 0x000000ffff037224 */ /* 0x000fce00078e0000 */
.L_x_1:
[----:B------:R-:W-:Y:S05]  /*01f0*/  BSYNC.RECONVERGENT B0 ;  /* 0x0000000000007941 */ /* 0x000fea0003800200 */
.L_x_0:
[----:B------:R-:W0:Y:S01]  /*0200*/  LDCU UR6, c[0x0][0x38c] ;  /* 0x00007180ff0677ac */ /* 0x000e220008000800 */
[----:B------:R-:W1:Y:S01]  /*0210*/  LDC.64 R6, c[0x0][0x380] ;  /* 0x0000e000ff067b82 */ /* 0x000e620000000a00 */
[----:B------:R-:W-:Y:S01]  /*0220*/  I2FP.F32.U32 R0, R2 ;  /* 0x0000000200007245 */ /* 0x000fe20000201000 */
[----:B------:R-:W-:Y:S01]  /*0230*/  BSSY.RECONVERGENT B0, `(.L_x_2) ;  /* 0x0000010000007945 */ /* 0x000fe20003800200 */
[----:B0-----:R-:W-:-:S04]  /*0240*/  I2FP.F32.U32 R9, UR6 ;  /* 0x0000000600097c45 */ /* 0x001fc80008201000 */
[----:B------:R-:W0:Y:S01]  /*0250*/  MUFU.RCP R8, R9 ;  /* 0x0000000900087308 */ /* 0x000e220000001000 */
[----:B-1----:R-:W-:-:S05]  /*0260*/  IMAD.WIDE R4, R4, 0x4, R6 ;  /* 0x0000000404047825 */ /* 0x002fca00078e0206 */
[----:B------:R1:W-:Y:S02]  /*0270*/  STG.E desc[UR4][R4.64], R3 ;  /* 0x0000000304007986 */ /* 0x0003e4000c101904 */
[----:B------:R-:W2:Y:S01]  /*0280*/  FCHK P0, R0, R9 ;  /* 0x0000000900007302 */ /* 0x000ea20000000000 */
[----:B0-----:R-:W-:-:S04]  /*0290*/  FFMA R7, -R9, R8, 1 ;  /* 0x3f80000009077423 */ /* 0x001fc80000000108 */
[----:B------:R-:W-:-:S04]  /*02a0*/  FFMA R7, R8, R7, R8 ;  /* 0x0000000708077223 */ /* 0x000fc80000000008 */
[----:B------:R-:W-:-:S04]  /*02b0*/  FFMA R2, R0, R7, RZ ;  /* 0x0000000700027223 */ /* 0x000fc800000000ff */
[----:B------:R-:W-:-:S04]  /*02c0*/  FFMA R6, -R9, R2, R0 ;  /* 0x0000000209067223 */ /* 0x000fc80000000100 */
[----:B------:R-:W-:Y:S01]  /*02d0*/  FFMA R7, R7, R6, R2 ;  /* 0x0000000607077223 */ /* 0x000fe20000000002 */
[----:B-12---:R-:W-:Y:S06]  /*02e0*/  @!P0 BRA `(.L_x_3) ;  /* 0x0000000000108947 */ /* 0x006fec0003800000 */
[----:B------:R-:W-:Y:S01]  /*02f0*/  IMAD.MOV.U32 R3, RZ, RZ, R9 ;  /* 0x000000ffff037224 */ /* 0x000fe200078e0009 */
[----:B------:R-:W-:-:S07]  /*0300*/  MOV R6, 0x320 ;  /* 0x0000032000067802 */ /* 0x000fce0000000f00 */
[----:B------:R-:W-:Y:S05]  /*0310*/  CALL.REL.NOINC `($__internal_0_$__cuda_sm3x_div_rn_noftz_f32_slowpath) ;  /* 0x0000000000207944 */ /* 0x000fea0003c00000 */
[----:B------:R-:W-:-:S07]  /*0320*/  IMAD.MOV.U32 R7, RZ, RZ, R0 ;  /* 0x000000ffff077224 */ /* 0x000fce00078e0000 */
.L_x_3:
[----:B------:R-:W-:Y:S05]  /*0330*/  BSYNC.RECONVERGENT B0 ;  /* 0x0000000000007941 */ /* 0x000fea0003800200 */
.L_x_2:
[----:B------:R-:W-:Y:S01]  /*0340*/  IMAD.MOV.U32 R3, RZ, RZ, 0x3e4ccccd ;  /* 0x3e4ccccdff037424 */ /* 0x000fe200078e00ff */
[----:B------:R-:W-:Y:S01]  /*0350*/  STG.E desc[UR4][R4.64+0x4], R7 ;  /* 0x0000040704007986 */ /* 0x000fe2000c101904 */
[----:B------:R-:W-:-:S03]  /*0360*/  IMAD.MOV.U32 R9, RZ, RZ, 0x3f800000 ;  /* 0x3f800000ff097424 */ /* 0x000fc600078e00ff */
[----:B------:R-:W-:Y:S04]  /*0370*/  STG.E desc[UR4][R4.64+0x8], R3 ;  /* 0x0000080304007986 */ /* 0x000fe8000c101904 */
[----:B------:R-:W-:Y:S01]  /*0380*/  STG.E desc[UR4][R4.64+0xc], R9 ;  /* 0x00000c0904007986 */ /* 0x000fe2000c101904 */
[----:B------:R-:W-:Y:S05]  /*0390*/  EXIT ;  /* 0x000000000000794d */ /* 0x000fea0003800000 */
        .weak           $__internal_0_$__cuda_sm3x_div_rn_noftz_f32_slowpath
        .type           $__internal_0_$__cuda_sm3x_div_rn_noftz_f32_slowpath,@function
        .size           $__internal_0_$__cuda_sm3x_div_rn_noftz_f32_slowpath,(.L_x_16 - $__internal_0_$__cuda_sm3x_div_rn_noftz_f32_slowpath)
$__internal_0_$__cuda_sm3x_div_rn_noftz_f32_slowpath:
[----:B------:R-:W-:Y:S01]  /*03a0*/  SHF.R.U32.HI R8, RZ, 0x17, R3 ;  /* 0x00000017ff087819 */ /* 0x000fe20000011603 */
[----:B------:R-:W-:Y:S01]  /*03b0*/  BSSY.RECONVERGENT B1, `(.L_x_4) ;  /* 0x0000062000017945 */ /* 0x000fe20003800200 */
[----:B------:R-:W-:Y:S02]  /*03c0*/  SHF.R.U32.HI R7, RZ, 0x17, R0 ;  /* 0x00000017ff077819 */ /* 0x000fe40000011600 */
[----:B------:R-:W-:Y:S02]  /*03d0*/  LOP3.LUT R12, R8, 0xff, RZ, 0xc0, !PT ;  /* 0x000000ff080c7812 */ /* 0x000fe400078ec0ff */
[----:B------:R-:W-:-:S03]  /*03e0*/  LOP3.LUT R10, R7, 0xff, RZ, 0xc0, !PT ;  /* 0x000000ff070a7812 */ /* 0x000fc600078ec0ff */
[----:B------:R-:W-:Y:S02]  /*03f0*/  VIADD R9, R12, 0xffffffff ;  /* 0xffffffff0c097836 */ /* 0x000fe40000000000 */
[----:B------:R-:W-:-:S03]  /*0400*/  VIADD R8, R10, 0xffffffff ;  /* 0xffffffff0a087836 */ /* 0x000fc60000000000 */
[----:B------:R-:W-:-:S04]  /*0410*/  ISETP.GT.U32.AND P0, PT, R9, 0xfd, PT ;  /* 0x000000fd0900780c */ /* 0x000fc80003f04070 */
[----:B------:R-:W-:-:S13]  /*0420*/  ISETP.GT.U32.OR P0, PT, R8, 0xfd, P0 ;  /* 0x000000fd0800780c */ /* 0x000fda0000704470 */
[----:B------:R-:W-:Y:S01]  /*0430*/  @!P0 IMAD.MOV.U32 R7, RZ, RZ, RZ ;  /* 0x000000ffff078224 */ /* 0x000fe200078e00ff */
[----:B------:R-:W-:Y:S06]  /*0440*/  @!P0 BRA `(.L_x_5) ;  /* 0x00000000005c8947 */ /* 0x000fec0003800000 */
[----:B------:R-:W-:Y:S02]  /*0450*/  FSETP.GTU.FTZ.AND P0, PT, |R0|, +INF , PT ;  /* 0x7f8000000000780b */ /* 0x000fe40003f1c200 */
[----:B------:R-:W-:-:S04]  /*0460*/  FSETP.GTU.FTZ.AND P1, PT, |R3|, +INF , PT ;  /* 0x7f8000000300780b */ /* 0x000fc80003f3c200 */
[----:B------:R-:W-:-:S13]  /*0470*/  PLOP3.LUT P0, PT, P0, P1, PT, 0xf8, 0x8f ;  /* 0x00000000008f781c */ /* 0x000fda0000703f70 */
[----:B------:R-:W-:Y:S05]  /*0480*/  @P0 BRA `(.L_x_6) ;  /* 0x00000004004c0947 */ /* 0x000fea0003800000 */
[----:B------:R-:W-:-:S13]  /*0490*/  LOP3.LUT P0, RZ, R3, 0x7fffffff, R0, 0xc8, !PT ;  /* 0x7fffffff03ff7812 */ /* 0x000fda000780c800 */
[----:B------:R-:W-:Y:S05]  /*04a0*/  @!P0 BRA `(.L_x_7) ;  /* 0x00000004003c8947 */ /* 0x000fea0003800000 */
[C---:B------:R-:W-:Y:S02]  /*04b0*/  FSETP.NEU.FTZ.AND P2, PT, |R0|.reuse, +INF , PT ;  /* 0x7f8000000000780b */ /* 0x040fe40003f5d200 */
[----:B------:R-:W-:Y:S02]  /*04c0*/  FSETP.NEU.FTZ.AND P1, PT, |R3|, +INF , PT ;  /* 0x7f8000000300780b */ /* 0x000fe40003f3d200 */
[----:B------:R-:W-:-:S11]  /*04d0*/  FSETP.NEU.FTZ.AND P0, PT, |R0|, +INF , PT ;  /* 0x7f8000000000780b */ /* 0x000fd60003f1d200 */
[----:B------:R-:W-:Y:S05]  /*04e0*/  @!P1 BRA !P2, `(.L_x_7) ;  /* 0x00000004002c9947 */ /* 0x000fea0005000000 */
[----:B------:R-:W-:-:S04]  /*04f0*/  LOP3.LUT P2, RZ, R0, 0x7fffffff, RZ, 0xc0, !PT ;  /* 0x7fffffff00ff7812 */ /* 0x000fc8000784c0ff */
[----:B------:R-:W-:-:S13]  /*0500*/  PLOP3.LUT P1, PT, P1, P2, PT, 0x2f, 0xf2 ;  /* 0x0000000000f2781c */ /* 0x000fda0000f24577 */
[----:B------:R-:W-:Y:S05]  /*0510*/  @P1 BRA `(.L_x_8) ;  /* 0x0000000400181947 */ /* 0x000fea0003800000 */
[----:B------:R-:W-:-:S04]  /*0520*/  LOP3.LUT P1, RZ, R3, 0x7fffffff, RZ, 0xc0, !PT ;  /* 0x7fffffff03ff7812 */ /* 0x000fc8000782c0ff */
[----:B------:R-:W-:-:S13]  /*0530*/  PLOP3.LUT P0, PT, P0, P1, PT, 0x2f, 0xf2 ;  /* 0x0000000000f2781c */ /* 0x000fda0000702577 */
[----:B------:R-:W-:Y:S05]  /*0540*/  @P0 BRA `(.L_x_9) ;  /* 0x0000000400000947 */ /* 0x000fea0003800000 */
[----:B------:R-:W-:Y:S02]  /*0550*/  ISETP.GE.AND P0, PT, R8, RZ, PT ;  /* 0x000000ff0800720c */ /* 0x000fe40003f06270 */
[----:B------:R-:W-:-:S11]  /*0560*/  ISETP.GE.AND P1, PT, R9, RZ, PT ;  /* 0x000000ff0900720c */ /* 0x000fd60003f26270 */
[----:B------:R-:W-:Y:S02]  /*0570*/  @P0 IMAD.MOV.U32 R7, RZ, RZ, RZ ;  /* 0x000000ffff070224 */ /* 0x000fe400078e00ff */
[----:B------:R-:W-:Y:S01]  /*0580*/  @!P0 FFMA R0, R0, 1.84467440737095516160e+19, RZ ;  /* 0x5f80000000008823 */ /* 0x000fe200000000ff */
[----:B------:R-:W-:Y:S02]  /*0590*/  @!P0 IMAD.MOV.U32 R7, RZ, RZ, -0x40 ;  /* 0xffffffc0ff078424 */ /* 0x000fe400078e00ff */
[----:B------:R-:W-:Y:S02]  /*05a0*/  @!P1 FFMA R3, R3, 1.84467440737095516160e+19, RZ ;  /* 0x5f80000003039823 */ /* 0x000fe400000000ff */
[----:B------:R-:W-:-:S07]  /*05b0*/  @!P1 VIADD R7, R7, 0x40 ;  /* 0x0000004007079836 */ /* 0x000fce0000000000 */
.L_x_5:
[----:B------:R-:W-:Y:S01]  /*05c0*/  LEA R8, R12, 0xc0800000, 0x17 ;  /* 0xc08000000c087811 */ /* 0x000fe200078eb8ff */
[----:B------:R-:W-:Y:S04]  /*05d0*/  BSSY.RECONVERGENT B2, `(.L_x_10) ;  /* 0x0000036000027945 */ /* 0x000fe80003800200 */
[----:B------:R-:W-:Y:S02]  /*05e0*/  IMAD.IADD R8, R3, 0x1, -R8 ;  /* 0x0000000103087824 */ /* 0x000fe400078e0a08 */
[----:B------:R-:W-:Y:S02]  /*05f0*/  VIADD R3, R10, 0xffffff81 ;  /* 0xffffff810a037836 */ /* 0x000fe40000000000 */
[----:B------:R0:W1:Y:S01]  /*0600*/  MUFU.RCP R9, R8 ;  /* 0x0000000800097308 */ /* 0x0000620000001000 */
[----:B------:R-:W-:Y:S01]  /*0610*/  FADD.FTZ R11, -R8, -RZ ;  /* 0x800000ff080b7221 */ /* 0x000fe20000010100 */
[C---:B------:R-:W-:Y:S01]  /*0620*/  IMAD R0, R3.reuse, -0x800000, R0 ;  /* 0xff80000003007824 */ /* 0x040fe200078e0200 */
[----:B0-----:R-:W-:-:S05]  /*0630*/  IADD3 R8, PT, PT, R3, 0x7f, -R12 ;  /* 0x0000007f03087810 */ /* 0x001fca0007ffe80c */
[----:B------:R-:W-:Y:S02]  /*0640*/  IMAD.IADD R8, R8, 0x1, R7 ;  /* 0x0000000108087824 */ /* 0x000fe400078e0207 */
[----:B-1----:R-:W-:-:S04]  /*0650*/  FFMA R10, R9, R11, 1 ;  /* 0x3f800000090a7423 */ /* 0x002fc8000000000b */
[----:B------:R-:W-:-:S04]  /*0660*/  FFMA R14, R9, R10, R9 ;  /* 0x0000000a090e7223 */ /* 0x000fc80000000009 */
[----:B------:R-:W-:-:S04]  /*0670*/  FFMA R9, R0, R14, RZ ;  /* 0x0000000e00097223 */ /* 0x000fc800000000ff */
[----:B------:R-:W-:-:S04]  /*0680*/  FFMA R10, R11, R9, R0 ;  /* 0x000000090b0a7223 */ /* 0x000fc80000000000 */
[----:B------:R-:W-:-:S04]  /*0690*/  FFMA R9, R14, R10, R9 ;  /* 0x0000000a0e097223 */ /* 0x000fc80000000009 */
[----:B------:R-:W-:-:S04]  /*06a0*/  FFMA R10, R11, R9, R0 ;  /* 0x000000090b0a7223 */ /* 0x000fc80000000000 */
[----:B------:R-:W-:-:S05]  /*06b0*/  FFMA R0, R14, R10, R9 ;  /* 0x0000000a0e007223 */ /* 0x000fca0000000009 */
[----:B------:R-:W-:-:S04]  /*06c0*/  SHF.R.U32.HI R3, RZ, 0x17, R0 ;  /* 0x00000017ff037819 */ /* 0x000fc80000011600 */
[----:B------:R-:W-:-:S05]  /*06d0*/  LOP3.LUT R3, R3, 0xff, RZ, 0xc0, !PT ;  /* 0x000000ff03037812 */ /* 0x000fca00078ec0ff */
[----:B------:R-:W-:-:S04]  /*06e0*/  IMAD.IADD R11, R3, 0x1, R8 ;  /* 0x00000001030b7824 */ /* 0x000fc800078e0208 */
[----:B------:R-:W-:-:S05]  /*06f0*/  VIADD R3, R11, 0xffffffff ;  /* 0xffffffff0b037836 */ /* 0x000fca0000000000 */
[----:B------:R-:W-:-:S13]  /*0700*/  ISETP.GE.U32.AND P0, PT, R3, 0xfe, PT ;  /* 0x000000fe0300780c */ /* 0x000fda0003f06070 */
[----:B------:R-:W-:Y:S05]  /*0710*/  @!P0 BRA `(.L_x_11) ;  /* 0x0000000000808947 */ /* 0x000fea0003800000 */
[----:B------:R-:W-:-:S13]  /*0720*/  ISETP.GT.AND P0, PT, R11, 0xfe, PT ;  /* 0x000000fe0b00780c */ /* 0x000fda0003f04270 */
[----:B------:R-:W-:Y:S05]  /*0730*/  @P0 BRA `(.L_x_12) ;  /* 0x00000000006c0947 */ /* 0x000fea0003800000 */
[----:B------:R-:W-:-:S13]  /*0740*/  ISETP.GE.AND P0, PT, R11, 0x1, PT ;  /* 0x000000010b00780c */ /* 0x000fda0003f06270 */
[----:B------:R-:W-:Y:S05]  /*0750*/  @P0 BRA `(.L_x_13) ;  /* 0x0000000000740947 */ /* 0x000fea0003800000 */
[----:B------:R-:W-:Y:S02]  /*0760*/  ISETP.GE.AND P0, PT, R11, -0x18, PT ;  /* 0xffffffe80b00780c */ /* 0x000fe40003f06270 */
[----:B------:R-:W-:-:S11]  /*0770*/  LOP3.LUT R0, R0, 0x80000000, RZ, 0xc0, !PT ;  /* 0x8000000000007812 */ /* 0x000fd600078ec0ff */
[----:B------:R-:W-:Y:S05]  /*0780*/  @!P0 BRA `(.L_x_13) ;  /* 0x0000000000688947 */ /* 0x000fea0003800000 */
[CCC-:B------:R-:W-:Y:S01]  /*0790*/  FFMA.RZ R3, R14.reuse, R10.reuse, R9.reuse ;  /* 0x0000000a0e037223 */ /* 0x1c0fe2000000c009 */
[CCC-:B------:R-:W-:Y:S01]  /*07a0*/  FFMA.RM R8, R14.reuse, R10.reuse, R9.reuse ;  /* 0x0000000a0e087223 */ /* 0x1c0fe20000004009 */
[C---:B------:R-:W-:Y:S02]  /*07b0*/  ISETP.NE.AND P2, PT, R11.reuse, RZ, PT ;  /* 0x000000ff0b00720c */ /* 0x040fe40003f45270 */
[----:B------:R-:W-:Y:S02]  /*07c0*/  ISETP.NE.AND P1, PT, R11, RZ, PT ;  /* 0x000000ff0b00720c */ /* 0x000fe40003f25270 */
[----:B------:R-:W-:Y:S01]  /*07d0*/  LOP3.LUT R7, R3, 0x7fffff, RZ, 0xc0, !PT ;  /* 0x007fffff03077812 */ /* 0x000fe200078ec0ff */
[----:B------:R-:W-:Y:S01]  /*07e0*/  FFMA.RP R3, R14, R10, R9 ;  /* 0x0000000a0e037223 */ /* 0x000fe20000008009 */
[----:B------:R-:W-:Y:S02]  /*07f0*/  VIADD R10, R11, 0x20 ;  /* 0x000000200b0a7836 */ /* 0x000fe40000000000 */
[----:B------:R-:W-:Y:S01]  /*0800*/  LOP3.LUT R7, R7, 0x800000, RZ, 0xfc, !PT ;  /* 0x0080000007077812 */ /* 0x000fe200078efcff */
[----:B------:R-:W-:Y:S01]  /*0810*/  IMAD.MOV R9, RZ, RZ, -R11 ;  /* 0x000000ffff097224 */ /* 0x000fe200078e0a0b */
[----:B------:R-:W-:-:S02]  /*0820*/  FSETP.NEU.FTZ.AND P0, PT, R3, R8, PT ;  /* 0x000000080300720b */ /* 0x000fc40003f1d000 */
[----:B------:R-:W-:Y:S02]  /*0830*/  SHF.L.U32 R10, R7, R10, RZ ;  /* 0x0000000a070a7219 */ /* 0x000fe400000006ff */
[----:B------:R-:W-:Y:S02]  /*0840*/  SEL R8, R9, RZ, P2 ;  /* 0x000000ff09087207 */ /* 0x000fe40001000000 */
[----:B------:R-:W-:Y:S02]  /*0850*/  ISETP.NE.AND P1, PT, R10, RZ, P1 ;  /* 0x000000ff0a00720c */ /* 0x000fe40000f25270 */
[----:B------:R-:W-:Y:S02]  /*0860*/  SHF.R.U32.HI R8, RZ, R8, R7 ;  /* 0x00000008ff087219 */ /* 0x000fe40000011607 */
[----:B------:R-:W-:Y:S02]  /*0870*/  PLOP3.LUT P0, PT, P0, P1, PT, 0xf8, 0x8f ;  /* 0x00000000008f781c */ /* 0x000fe40000703f70 */
[----:B------:R-:W-:-:S02]  /*0880*/  SHF.R.U32.HI R10, RZ, 0x1, R8 ;  /* 0x00000001ff0a7819 */ /* 0x000fc40000011608 */
[----:B------:R-:W-:-:S04]  /*0890*/  SEL R3, RZ, 0x1, !P0 ;  /* 0x00000001ff037807 */ /* 0x000fc80004000000 */
[----:B------:R-:W-:-:S04]  /*08a0*/  LOP3.LUT R3, R3, 0x1, R10, 0xf8, !PT ;  /* 0x0000000103037812 */ /* 0x000fc800078ef80a */
[----:B------:R-:W-:-:S05]  /*08b0*/  LOP3.LUT R3, R3, R8, RZ, 0xc0, !PT ;  /* 0x0000000803037212 */ /* 0x000fca00078ec0ff */
[----:B------:R-:W-:-:S05]  /*08c0*/  IMAD.IADD R3, R10, 0x1, R3 ;  /* 0x000000010a037824 */ /* 0x000fca00078e0203 */
[----:B------:R-:W-:Y:S01]  /*08d0*/  LOP3.LUT R0, R3, R0, RZ, 0xfc, !PT ;  /* 0x0000000003007212 */ /* 0x000fe200078efcff */
[----:B------:R-:W-:Y:S06]  /*08e0*/  BRA `(.L_x_13) ;  /* 0x0000000000107947 */ /* 0x000fec0003800000 */
.L_x_12:
[----:B------:R-:W-:-:S04]  /*08f0*/  LOP3.LUT R0, R0, 0x80000000, RZ, 0xc0, !PT ;  /* 0x8000000000007812 */ /* 0x000fc800078ec0ff */
[----:B------:R-:W-:Y:S01]  /*0900*/  LOP3.LUT R0, R0, 0x7f800000, RZ, 0xfc, !PT ;  /* 0x7f80000000007812 */ /* 0x000fe200078efcff */
[----:B------:R-:W-:Y:S06]  /*0910*/  BRA `(.L_x_13) ;  /* 0x0000000000047947 */ /* 0x000fec0003800000 */
.L_x_11:
[----:B------:R-:W-:-:S07]  /*0920*/  IMAD R0, R8, 0x800000, R0 ;  /* 0x0080000008007824 */ /* 0x000fce00078e0200 */
.L_x_13:
[----:B------:R-:W-:Y:S05]  /*0930*/  BSYNC.RECONVERGENT B2 ;  /* 0x0000000000027941 */ /* 0x000fea0003800200 */
.L_x_10:
[----:B------:R-:W-:Y:S05]  /*0940*/  BRA `(.L_x_14) ;  /* 0x0000000000207947 */ /* 0x000fea0003800000 */
.L_x_9:
[----:B------:R-:W-:-:S04]  /*0950*/  LOP3.LUT R0, R3, 0x80000000, R0, 0x48, !PT ;  /* 0x8000000003007812 */ /* 0x000fc800078e4800 */
[----:B------:R-:W-:Y:S01]  /*0960*/  LOP3.LUT R0, R0, 0x7f800000, RZ, 0xfc, !PT ;  /* 0x7f80000000007812 */ /* 0x000fe200078efcff */
[----:B------:R-:W-:Y:S06]  /*0970*/  BRA `(.L_x_14) ;  /* 0x0000000000147947 */ /* 0x000fec0003800000 */
.L_x_8:
[----:B------:R-:W-:Y:S01]  /*0980*/  LOP3.LUT R0, R3, 0x80000000, R0, 0x48, !PT ;  /* 0x8000000003007812 */ /* 0x000fe200078e4800 */
[----:B------:R-:W-:Y:S06]  /*0990*/  BRA `(.L_x_14) ;  /* 0x00000000000c7947 */ /* 0x000fec0003800000 */
.L_x_7:
[----:B------:R-:W0:Y:S01]  /*09a0*/  MUFU.RSQ R0, -QNAN ;  /* 0xffc0000000007908 */ /* 0x000e220000001400 */
[----:B------:R-:W-:Y:S05]  /*09b0*/  BRA `(.L_x_14) ;  /* 0x0000000000047947 */ /* 0x000fea0003800000 */
.L_x_6:
[----:B------:R-:W-:-:S07]  /*09c0*/  FADD.FTZ R0, R0, R3 ;  /* 0x0000000300007221 */ /* 0x000fce0000010000 */
.L_x_14:
[----:B------:R-:W-:Y:S05]  /*09d0*/  BSYNC.RECONVERGENT B1 ;  /* 0x0000000000017941 */ /* 0x000fea0003800200 */
.L_x_4:
[----:B------:R-:W-:-:S04]  /*09e0*/  IMAD.MOV.U32 R7, RZ, RZ, 0x0 ;  /* 0x00000000ff077424 */ /* 0x000fc800078e00ff */
[----:B0-----:R-:W-:Y:S05]  /*09f0*/  RET.REL.NODEC R6 `(_Z6renderPfii) ;  /* 0xfffffff406807950 */ /* 0x001fea0003c3ffff */
.L_x_15:
[----:B------:R-:W-:-:S00]  /*0a00*/  BRA `(.L_x_15) ;  /* 0xfffffffc00fc7947 */ /* 0x000fc0000383ffff */
[----:B------:R-:W-:-:S00]  /*0a10*/  NOP ;  /* 0x0000000000007918 */ /* 0x000fc00000000000 */
        /* <DEDUP_REMOVED lines=14> */
.L_x_16:


//--------------------- .nv.shared.reserved.0     --------------------------
	.section	.nv.shared.reserved.0,"aw",@nobits
	.weak		__nv_reservedSMEM_offset_0_alias
	.size		__nv_reservedSMEM_offset_0_alias, 0, 64
	.other		__nv_reservedSMEM_offset_0_alias,@"STO_CUDA_RESERVED_SHARED STV_DEFAULT"
__nv_reservedSMEM_offset_0_alias:
	.zero		0
	.zero		64


//--------------------- .nv.constant0._Z6renderPfii --------------------------
	.section	.nv.constant0._Z6renderPfii,"a",@progbits
	.sectionflags	@""
	.align	4
.nv.constant0._Z6renderPfii:
	.zero		912


//--------------------- SYMBOLS --------------------------

	.type		.nv.reservedSmem.offset0,@object
	.size		.nv.reservedSmem.offset0,0x4
